	.headerflags	@"EF_CUDA_TEXMODE_UNIFIED EF_CUDA_64BIT_ADDRESS EF_CUDA_ACCELERATORS EF_CUDA_SM90 EF_CUDA_VIRTUAL_SM(EF_CUDA_SM90)"
	.elftype	@"ET_EXEC"


//--------------------- .nv.info                  --------------------------
	.section	.nv.info,"",@"SHT_CUDA_INFO"
	.align	4


	//----- nvinfo : EIATTR_REGCOUNT
	.align		4
        /*0000*/ 	.byte	0x04, 0x2f
        /*0002*/ 	.short	(.L_3 - .L_2)
	.align		4
.L_2:
        /*0004*/ 	.word	index@(triton_poi_fused__native_batch_norm_legit_no_training_relu_51)
        /*0008*/ 	.word	0x00000022


	//----- nvinfo : EIATTR_MIN_STACK_SIZE
	.align		4
.L_3:
        /*000c*/ 	.byte	0x04, 0x12
        /*000e*/ 	.short	(.L_5 - .L_4)
	.align		4
.L_4:
        /*0010*/ 	.word	index@(triton_poi_fused__native_batch_norm_legit_no_training_relu_51)
        /*0014*/ 	.word	0x00000000


	//----- nvinfo : EIATTR_FRAME_SIZE
	.align		4
.L_5:
        /*0018*/ 	.byte	0x04, 0x11
        /*001a*/ 	.short	(.L_7 - .L_6)
	.align		4
.L_6:
        /*001c*/ 	.word	index@(triton_poi_fused__native_batch_norm_legit_no_training_relu_51)
        /*0020*/ 	.word	0x00000000


	//----- nvinfo : EIATTR_MIN_STACK_SIZE
	.align		4
.L_7:
        /*0024*/ 	.byte	0x04, 0x12
        /*0026*/ 	.short	(.L_9 - .L_8)
	.align		4
.L_8:
        /*0028*/ 	.word	index@(triton_poi_fused__native_batch_norm_legit_no_training_relu_51)
        /*002c*/ 	.word	0x00000000
.L_9:


//--------------------- .nv.info.triton_poi_fused__native_batch_norm_legit_no_training_relu_51 --------------------------
	.section	.nv.info.triton_poi_fused__native_batch_norm_legit_no_training_relu_51,"",@"SHT_CUDA_INFO"
	.sectionflags	@""
	.align	4


	//----- nvinfo : EIATTR_CUDA_API_VERSION
	.align		4
        /*0000*/ 	.byte	0x04, 0x37
        /*0002*/ 	.short	(.L_11 - .L_10)
.L_10:
        /*0004*/ 	.word	0x0000007c


	//----- nvinfo : EIATTR_KPARAM_INFO
	.align		4
.L_11:
        /*0008*/ 	.byte	0x04, 0x17
        /*000a*/ 	.short	(.L_13 - .L_12)
.L_12:
        /*000c*/ 	.word	0x00000000
        /*0010*/ 	.short	0x0007
        /*0012*/ 	.short	0x0034
        /*0014*/ 	.byte	0x00, 0xf0, 0x11, 0x00


	//----- nvinfo : EIATTR_KPARAM_INFO
	.align		4
.L_13:
        /*0018*/ 	.byte	0x04, 0x17
        /*001a*/ 	.short	(.L_15 - .L_14)
.L_14:
        /*001c*/ 	.word	0x00000000
        /*0020*/ 	.short	0x0006
        /*0022*/ 	.short	0x0030
        /*0024*/ 	.byte	0x00, 0xf0, 0x11, 0x00


	//----- nvinfo : EIATTR_KPARAM_INFO
	.align		4
.L_15:
        /*0028*/ 	.byte	0x04, 0x17
        /*002a*/ 	.short	(.L_17 - .L_16)
.L_16:
        /*002c*/ 	.word	0x00000000
        /*0030*/ 	.short	0x0005
        /*0032*/ 	.short	0x0028
        /*0034*/ 	.byte	0x00, 0xf4, 0x21, 0x00


	//----- nvinfo : EIATTR_KPARAM_INFO
	.align		4
.L_17:
        /*0038*/ 	.byte	0x04, 0x17
        /*003a*/ 	.short	(.L_19 - .L_18)
.L_18:
        /*003c*/ 	.word	0x00000000
        /*0040*/ 	.short	0x0004
        /*0042*/ 	.short	0x0020
        /*0044*/ 	.byte	0x00, 0xf4, 0x21, 0x00


	//----- nvinfo : EIATTR_KPARAM_INFO
	.align		4
.L_19:
        /*0048*/ 	.byte	0x04, 0x17
        /*004a*/ 	.short	(.L_21 - .L_20)
.L_20:
        /*004c*/ 	.word	0x00000000
        /*0050*/ 	.short	0x0003
        /*0052*/ 	.short	0x0018
        /*0054*/ 	.byte	0x00, 0xf4, 0x21, 0x00


	//----- nvinfo : EIATTR_KPARAM_INFO
	.align		4
.L_21:
        /*0058*/ 	.byte	0x04, 0x17
        /*005a*/ 	.short	(.L_23 - .L_22)
.L_22:
        /*005c*/ 	.word	0x00000000
        /*0060*/ 	.short	0x0002
        /*0062*/ 	.short	0x0010
        /*0064*/ 	.byte	0x00, 0xf4, 0x21, 0x00


	//----- nvinfo : EIATTR_KPARAM_INFO
	.align		4
.L_23:
        /*0068*/ 	.byte	0x04, 0x17
        /*006a*/ 	.short	(.L_25 - .L_24)
.L_24:
        /*006c*/ 	.word	0x00000000
        /*0070*/ 	.short	0x0001
        /*0072*/ 	.short	0x0008
        /*0074*/ 	.byte	0x00, 0xf4, 0x21, 0x00


	//----- nvinfo : EIATTR_KPARAM_INFO
	.align		4
.L_25:
        /*0078*/ 	.byte	0x04, 0x17
        /*007a*/ 	.short	(.L_27 - .L_26)
.L_26:
        /*007c*/ 	.word	0x00000000
        /*0080*/ 	.short	0x0000
        /*0082*/ 	.short	0x0000
        /*0084*/ 	.byte	0x00, 0xf4, 0x21, 0x00


	//----- nvinfo : EIATTR_SPARSE_MMA_MASK
	.align		4
.L_27:
        /*0088*/ 	.byte	0x03, 0x50
        /*008a*/ 	.short	0x0000


	//----- nvinfo : EIATTR_MAXREG_COUNT
	.align		4
        /*008c*/ 	.byte	0x03, 0x1b
        /*008e*/ 	.short	0x00ff


	//----- nvinfo : EIATTR_EXIT_INSTR_OFFSETS
	.align		4
        /*0090*/ 	.byte	0x04, 0x1c
        /*0092*/ 	.short	(.L_29 - .L_28)


	//   ....[0]....
.L_28:
        /*0094*/ 	.word	0x00001240


	//   ....[1]....
        /*0098*/ 	.word	0x00001310


	//----- nvinfo : EIATTR_REQNTID
	.align		4
.L_29:
        /*009c*/ 	.byte	0x04, 0x10
        /*009e*/ 	.short	(.L_31 - .L_30)
.L_30:
        /*00a0*/ 	.word	0x00000100
        /*00a4*/ 	.word	0x00000001
        /*00a8*/ 	.word	0x00000001


	//----- nvinfo : EIATTR_CBANK_PARAM_SIZE
	.align		4
.L_31:
        /*00ac*/ 	.byte	0x03, 0x19
        /*00ae*/ 	.short	0x0038


	//----- nvinfo : EIATTR_PARAM_CBANK
	.align		4
        /*00b0*/ 	.byte	0x04, 0x0a
        /*00b2*/ 	.short	(.L_33 - .L_32)
	.align		4
.L_32:
        /*00b4*/ 	.word	index@(.nv.constant0.triton_poi_fused__native_batch_norm_legit_no_training_relu_51)
        /*00b8*/ 	.short	0x0210
        /*00ba*/ 	.short	0x0038


	//----- nvinfo : EIATTR_SW_WAR
	.align		4
.L_33:
        /*00bc*/ 	.byte	0x04, 0x36
        /*00be*/ 	.short	(.L_35 - .L_34)
.L_34:
        /*00c0*/ 	.word	0x00000008
.L_35:


//--------------------- .nv.callgraph             --------------------------
	.section	.nv.callgraph,"",@"SHT_CUDA_CALLGRAPH"
	.align	4
	.sectionentsize	8
	.align		4
        /*0000*/ 	.word	0x00000000
	.align		4
        /*0004*/ 	.word	0xffffffff
	.align		4
        /*0008*/ 	.word	0x00000000
	.align		4
        /*000c*/ 	.word	0xfffffffe
	.align		4
        /*0010*/ 	.word	0x00000000
	.align		4
        /*0014*/ 	.word	0xfffffffd
	.align		4
        /*0018*/ 	.word	0x00000000
	.align		4
        /*001c*/ 	.word	0xfffffffc


//--------------------- .nv.constant4             --------------------------
	.section	.nv.constant4,"a",@progbits
	.align	8
	.align		8
.nv.constant4:
        /*0000*/ 	.dword	_$_str
	.align		8
        /*0008*/ 	.dword	_$_str_$_2


//--------------------- .text.triton_poi_fused__native_batch_norm_legit_no_training_relu_51 --------------------------
	.section	.text.triton_poi_fused__native_batch_norm_legit_no_training_relu_51,"ax",@progbits
	.sectionflags	@"SHF_BARRIERS=1"
	.align	128
        .global         triton_poi_fused__native_batch_norm_legit_no_training_relu_51
        .type           triton_poi_fused__native_batch_norm_legit_no_training_relu_51,@function
        .size           triton_poi_fused__native_batch_norm_legit_no_training_relu_51,(.L_x_1 - triton_poi_fused__native_batch_norm_legit_no_training_relu_51)
        .other          triton_poi_fused__native_batch_norm_legit_no_training_relu_51,@"STO_CUDA_ENTRY STV_DEFAULT"
triton_poi_fused__native_batch_norm_legit_no_training_relu_51:
.text.triton_poi_fused__native_batch_norm_legit_no_training_relu_51:
[----:B------:R-:W0:Y:S01]  /*0000*/  LDC R1, c[0x0][0x28] ;  /* 0x00000a00ff017b82 */ /* 0x000e220000000800 */
[----:B------:R-:W1:Y:S07]  /*0010*/  S2R R2, SR_CTAID.Y ;  /* 0x0000000000027919 */ /* 0x000e6e0000002600 */
[----:B------:R-:W2:Y:S01]  /*0020*/  LDC.64 R30, c[0x0][0x210] ;  /* 0x00008400ff1e7b82 */ /* 0x000ea20000000a00 */
[----:B------:R-:W-:Y:S02]  /*0030*/  CS2R R4, SRZ ;  /* 0x0000000000047805 */ /* 0x000fe4000001ff00 */
[----:B------:R-:W-:Y:S01]  /*0040*/  CS2R R6, SRZ ;  /* 0x0000000000067805 */ /* 0x000fe2000001ff00 */
[----:B------:R-:W3:Y:S01]  /*0050*/  S2R R8, SR_TID.X ;  /* 0x0000000000087919 */ /* 0x000ee20000002100 */
[----:B------:R-:W-:Y:S01]  /*0060*/  ULDC.64 UR6, c[0x0][0x208] ;  /* 0x0000820000067ab9 */ /* 0x000fe20000000a00 */
[----:B------:R-:W4:Y:S02]  /*0070*/  S2R R10, SR_CTAID.X ;  /* 0x00000000000a7919 */ /* 0x000f240000002500 */
[----:B------:R-:W5:Y:S01]  /*0080*/  LDC.64 R28, c[0x0][0x218] ;  /* 0x00008600ff1c7b82 */ /* 0x000f620000000a00 */
[----:B-1----:R-:W-:-:S02]  /*0090*/  IMAD.SHL.U32 R2, R2, 0x40, RZ ;  /* 0x0000004002027824 */ /* 0x002fc400078e00ff */
[----:B---3--:R-:W-:-:S05]  /*00a0*/  IMAD.SHL.U32 R21, R8, 0x4, RZ ;  /* 0x0000000408157824 */ /* 0x008fca00078e00ff */
[----:B------:R-:W-:-:S04]  /*00b0*/  LOP3.LUT R24, R2, 0x3c, R21, 0xf8, !PT ;  /* 0x0000003c02187812 */ /* 0x000fc800078ef815 */
[C---:B------:R-:W-:Y:S01]  /*00c0*/  ISETP.GE.AND P0, PT, R24.reuse, 0x300, PT ;  /* 0x000003001800780c */ /* 0x040fe20003f06270 */
[----:B------:R-:W-:-:S05]  /*00d0*/  IMAD.HI R0, R24, 0x2aaaaaab, RZ ;  /* 0x2aaaaaab18007827 */ /* 0x000fca00078e02ff */
[----:B------:R-:W-:-:S04]  /*00e0*/  SHF.R.U32.HI R3, RZ, 0x1f, R0 ;  /* 0x0000001fff037819 */ /* 0x000fc80000011600 */
[----:B------:R-:W-:Y:S01]  /*00f0*/  LEA.HI.SX32 R15, R0, R3, 0x1b ;  /* 0x00000003000f7211 */ /* 0x000fe200078fdaff */
[----:B----4-:R-:W-:Y:S01]  /*0100*/  IMAD.SHL.U32 R0, R10, 0x40, RZ ;  /* 0x000000400a007824 */ /* 0x010fe200078e00ff */
[----:B------:R-:W-:Y:S02]  /*0110*/  SHF.R.U32.HI R3, RZ, 0x4, R8 ;  /* 0x00000004ff037819 */ /* 0x000fe40000011608 */
[----:B------:R-:W-:Y:S02]  /*0120*/  CS2R R8, SRZ ;  /* 0x0000000000087805 */ /* 0x000fe4000001ff00 */
[----:B------:R-:W-:Y:S01]  /*0130*/  CS2R R10, SRZ ;  /* 0x00000000000a7805 */ /* 0x000fe2000001ff00 */
[----:B------:R-:W-:Y:S01]  /*0140*/  IMAD R24, R15, -0xc0, R24 ;  /* 0xffffff400f187824 */ /* 0x000fe200078e0218 */
[----:B------:R-:W-:-:S03]  /*0150*/  SGXT.U32 R3, R3, 0x4 ;  /* 0x000000040303781a */ /* 0x000fc60000000000 */
[----:B------:R-:W-:Y:S01]  /*0160*/  IMAD R15, R15, 0x3000, R24 ;  /* 0x000030000f0f7824 */ /* 0x000fe200078e0218 */
[----:B------:R-:W-:Y:S02]  /*0170*/  LOP3.LUT R12, R0, R3, RZ, 0xfc, !PT ;  /* 0x00000003000c7212 */ /* 0x000fe400078efcff */
[----:B------:R-:W-:Y:S02]  /*0180*/  LOP3.LUT R13, R0, 0x10, R3, 0xfe, !PT ;  /* 0x00000010000d7812 */ /* 0x000fe400078efe03 */
[C---:B------:R-:W-:Y:S01]  /*0190*/  ISETP.LT.AND P1, PT, R12.reuse, 0x40, !P0 ;  /* 0x000000400c00780c */ /* 0x040fe20004721270 */
[--C-:B------:R-:W-:Y:S01]  /*01a0*/  IMAD R19, R12, 0xc0, R15.reuse ;  /* 0x000000c00c137824 */ /* 0x100fe200078e020f */
[C---:B------:R-:W-:Y:S01]  /*01b0*/  ISETP.LT.AND P2, PT, R13.reuse, 0x40, !P0 ;  /* 0x000000400d00780c */ /* 0x040fe20004741270 */
[----:B------:R-:W-:Y:S01]  /*01c0*/  IMAD R23, R13, 0xc0, R15 ;  /* 0x000000c00d177824 */ /* 0x000fe200078e020f */
[----:B------:R-:W-:Y:S01]  /*01d0*/  LOP3.LUT R27, R0, 0x20, R3, 0xfe, !PT ;  /* 0x00000020001b7812 */ /* 0x000fe200078efe03 */
[----:B--2---:R-:W-:Y:S01]  /*01e0*/  IMAD.WIDE R18, R19, 0x4, R30 ;  /* 0x0000000413127825 */ /* 0x004fe200078e021e */
[----:B------:R-:W-:-:S02]  /*01f0*/  LOP3.LUT R14, R0, 0x30, R3, 0xfe, !PT ;  /* 0x00000030000e7812 */ /* 0x000fc400078efe03 */
[C---:B------:R-:W-:Y:S01]  /*0200*/  ISETP.LT.AND P3, PT, R27.reuse, 0x40, !P0 ;  /* 0x000000401b00780c */ /* 0x040fe20004761270 */
[----:B------:R-:W-:Y:S01]  /*0210*/  IMAD R27, R27, 0xc0, R15 ;  /* 0x000000c01b1b7824 */ /* 0x000fe200078e020f */
[C---:B------:R-:W-:Y:S01]  /*0220*/  ISETP.LT.AND P4, PT, R14.reuse, 0x40, !P0 ;  /* 0x000000400e00780c */ /* 0x040fe20004781270 */
[----:B------:R-:W-:Y:S01]  /*0230*/  IMAD.WIDE R22, R23, 0x4, R30 ;  /* 0x0000000417167825 */ /* 0x000fe200078e021e */
[----:B------:R-:W-:Y:S01]  /*0240*/  CS2R R12, SRZ ;  /* 0x00000000000c7805 */ /* 0x000fe2000001ff00 */
[----:B------:R1:W2:Y:S02]  /*0250*/  @P1 LDG.E.EL.128 R4, desc[UR6][R18.64] ;  /* 0x0000000612041981 */ /* 0x0002a4000c2e1d00 */
[----:B------:R-:W-:Y:S01]  /*0260*/  IMAD R17, R14, 0xc0, R15 ;  /* 0x000000c00e117824 */ /* 0x000fe200078e020f */
[----:B------:R-:W-:Y:S01]  /*0270*/  LOP3.LUT R0, R0, 0x3c, R21, 0xf8, !PT ;  /* 0x0000003c00007812 */ /* 0x000fe200078ef815 */
[----:B------:R-:W-:Y:S01]  /*0280*/  IMAD.WIDE R26, R27, 0x4, R30 ;  /* 0x000000041b1a7825 */ /* 0x000fe200078e021e */
[----:B------:R3:W4:Y:S01]  /*0290*/  @P2 LDG.E.EL.128 R8, desc[UR6][R22.64] ;  /* 0x0000000616082981 */ /* 0x000722000c2e1d00 */
[----:B------:R-:W-:-:S02]  /*02a0*/  CS2R R14, SRZ ;  /* 0x00000000000e7805 */ /* 0x000fc4000001ff00 */
[----:B------:R-:W-:Y:S01]  /*02b0*/  CS2R R20, SRZ ;  /* 0x0000000000147805 */ /* 0x000fe2000001ff00 */
[----:B------:R-:W-:Y:S01]  /*02c0*/  IMAD.WIDE R30, R17, 0x4, R30 ;  /* 0x00000004111e7825 */ /* 0x000fe200078e021e */
[----:B------:R-:W-:Y:S02]  /*02d0*/  CS2R R16, SRZ ;  /* 0x0000000000107805 */ /* 0x000fe4000001ff00 */
[----:B-1----:R-:W-:Y:S01]  /*02e0*/  CS2R R18, SRZ ;  /* 0x0000000000127805 */ /* 0x002fe2000001ff00 */
[----:B-----5:R-:W-:Y:S01]  /*02f0*/  IMAD.WIDE R28, R24, 0x4, R28 ;  /* 0x00000004181c7825 */ /* 0x020fe200078e021c */
[----:B------:R1:W5:Y:S01]  /*0300*/  @P3 LDG.E.EL.128 R12, desc[UR6][R26.64] ;  /* 0x000000061a0c3981 */ /* 0x000362000c2e1d00 */
[----:B---3--:R-:W-:-:S03]  /*0310*/  CS2R R22, SRZ ;  /* 0x0000000000167805 */ /* 0x008fc6000001ff00 */
[----:B------:R-:W3:Y:S04]  /*0320*/  @P4 LDG.E.EL.128 R16, desc[UR6][R30.64] ;  /* 0x000000061e104981 */ /* 0x000ee8000c2e1d00 */
[----:B------:R-:W2:Y:S01]  /*0330*/  @!P0 LDG.E.EL.128 R20, desc[UR6][R28.64] ;  /* 0x000000061c148981 */ /* 0x000ea2000c2e1d00 */
[----:B-1----:R-:W1:Y:S02]  /*0340*/  LDC.64 R26, c[0x0][0x220] ;  /* 0x00008800ff1a7b82 */ /* 0x002e640000000a00 */
[----:B-1----:R-:W-:-:S04]  /*0350*/  IMAD.WIDE R26, R24, 0x4, R26 ;  /* 0x00000004181a7825 */ /* 0x002fc800078e021a */
[C---:B--2---:R-:W-:Y:S01]  /*0360*/  FADD R4, -R20.reuse, R4 ;  /* 0x0000000414047221 */ /* 0x044fe20000000100 */
[C---:B----4-:R-:W-:Y:S01]  /*0370*/  FADD R25, -R20.reuse, R8 ;  /* 0x0000000814197221 */ /* 0x050fe20000000100 */
[C---:B-----5:R-:W-:Y:S01]  /*0380*/  FADD R12, -R20.reuse, R12 ;  /* 0x0000000c140c7221 */ /* 0x060fe20000000100 */
[----:B---3--:R-:W-:Y:S01]  /*0390*/  FADD R16, -R20, R16 ;  /* 0x0000001014107221 */ /* 0x008fe20000000100 */
[C---:B------:R-:W-:Y:S01]  /*03a0*/  FADD R5, -R21.reuse, R5 ;  /* 0x0000000515057221 */ /* 0x040fe20000000100 */
[C---:B------:R-:W-:Y:S01]  /*03b0*/  FADD R20, -R21.reuse, R9 ;  /* 0x0000000915147221 */ /* 0x040fe20000000100 */
[C---:B------:R-:W-:Y:S01]  /*03c0*/  FADD R13, -R21.reuse, R13 ;  /* 0x0000000d150d7221 */ /* 0x040fe20000000100 */
[----:B------:R-:W-:Y:S01]  /*03d0*/  FADD R17, -R21, R17 ;  /* 0x0000001115117221 */ /* 0x000fe20000000100 */
[C---:B------:R-:W-:Y:S01]  /*03e0*/  FADD R6, -R22.reuse, R6 ;  /* 0x0000000616067221 */ /* 0x040fe20000000100 */
[C---:B------:R-:W-:Y:S01]  /*03f0*/  FADD R21, -R22.reuse, R10 ;  /* 0x0000000a16157221 */ /* 0x040fe20000000100 */
[C---:B------:R-:W-:Y:S01]  /*0400*/  FADD R14, -R22.reuse, R14 ;  /* 0x0000000e160e7221 */ /* 0x040fe20000000100 */
[----:B------:R-:W-:Y:S01]  /*0410*/  FADD R18, -R22, R18 ;  /* 0x0000001216127221 */ /* 0x000fe20000000100 */
[----:B------:R-:W-:Y:S01]  /*0420*/  FADD R22, -R23, R11 ;  /* 0x0000000b17167221 */ /* 0x000fe20000000100 */
[----:B------:R-:W-:-:S02]  /*0430*/  CS2R R8, SRZ ;  /* 0x0000000000087805 */ /* 0x000fc4000001ff00 */
[----:B------:R-:W-:-:S06]  /*0440*/  CS2R R10, SRZ ;  /* 0x00000000000a7805 */ /* 0x000fcc000001ff00 */
[----:B------:R-:W2:Y:S01]  /*0450*/  @!P0 LDG.E.EL.128 R8, desc[UR6][R26.64] ;  /* 0x000000061a088981 */ /* 0x000ea2000c2e1d00 */
[C---:B------:R-:W-:Y:S01]  /*0460*/  FADD R7, -R23.reuse, R7 ;  /* 0x0000000717077221 */ /* 0x040fe20000000100 */
[C---:B------:R-:W-:Y:S01]  /*0470*/  FADD R15, -R23.reuse, R15 ;  /* 0x0000000f170f7221 */ /* 0x040fe20000000100 */
[----:B------:R-:W-:Y:S01]  /*0480*/  FADD R19, -R23, R19 ;  /* 0x0000001317137221 */ /* 0x000fe20000000100 */
[----:B--2---:R-:W-:-:S04]  /*0490*/  FADD R30, R8, 0.0010000000474974513054 ;  /* 0x3a83126f081e7421 */ /* 0x004fc80000000000 */
[----:B------:R1:W2:Y:S01]  /*04a0*/  MUFU.SQRT R8, R30 ;  /* 0x0000001e00087308 */ /* 0x0002a20000002000 */
[----:B------:R-:W-:Y:S01]  /*04b0*/  FADD R23, R10, 0.0010000000474974513054 ;  /* 0x3a83126f0a177421 */ /* 0x000fe20000000000 */
[----:B------:R-:W-:Y:S01]  /*04c0*/  FADD R9, R9, 0.0010000000474974513054 ;  /* 0x3a83126f09097421 */ /* 0x000fe20000000000 */
[----:B------:R-:W-:-:S05]  /*04d0*/  FADD R11, R11, 0.0010000000474974513054 ;  /* 0x3a83126f0b0b7421 */ /* 0x000fca0000000000 */
[----:B------:R-:W3:Y:S01]  /*04e0*/  MUFU.SQRT R28, R9 ;  /* 0x00000009001c7308 */ /* 0x000ee20000002000 */
[----:B-1----:R-:W1:Y:S01]  /*04f0*/  LDC.64 R30, c[0x0][0x230] ;  /* 0x00008c00ff1e7b82 */ /* 0x002e620000000a00 */
[----:B--2---:R-:W-:-:S06]  /*0500*/  FSETP.GT.AND P6, PT, R8, 8.50705917302346158658e+37, PT ;  /* 0x7e8000000800780b */ /* 0x004fcc0003fc4000 */
[----:B------:R-:W2:Y:S01]  /*0510*/  MUFU.SQRT R29, R11 ;  /* 0x0000000b001d7308 */ /* 0x000ea20000002000 */
[----:B------:R-:W-:-:S07]  /*0520*/  FSETP.GEU.AND P1, PT, R8, 1.175494350822287508e-38, PT ;  /* 0x008000000800780b */ /* 0x000fce0003f2e000 */
[----:B------:R-:W4:Y:S01]  /*0530*/  MUFU.SQRT R23, R23 ;  /* 0x0000001700177308 */ /* 0x000f220000002000 */
[----:B------:R-:W-:Y:S01]  /*0540*/  IMAD.MOV.U32 R10, RZ, RZ, 0x3e800000 ;  /* 0x3e800000ff0a7424 */ /* 0x000fe200078e00ff */
[----:B---3--:R-:W-:Y:S01]  /*0550*/  FSETP.GT.AND P2, PT, R28, 8.50705917302346158658e+37, PT ;  /* 0x7e8000001c00780b */ /* 0x008fe20003f44000 */
[----:B------:R-:W-:-:S03]  /*0560*/  @P6 FMUL R8, R8, 0.25 ;  /* 0x3e80000008086820 */ /* 0x000fc60000400000 */
[----:B------:R-:W-:Y:S02]  /*0570*/  FSEL R26, R10, 1, P6 ;  /* 0x3f8000000a1a7808 */ /* 0x000fe40003000000 */
[C---:B--2---:R-:W-:Y:S01]  /*0580*/  FSETP.GT.AND P6, PT, R29.reuse, 8.50705917302346158658e+37, PT ;  /* 0x7e8000001d00780b */ /* 0x044fe20003fc4000 */
[----:B------:R-:W-:Y:S01]  /*0590*/  @!P1 FMUL R8, R8, 16777216 ;  /* 0x4b80000008089820 */ /* 0x000fe20000400000 */
[----:B------:R-:W-:Y:S01]  /*05a0*/  FSETP.GEU.AND P3, PT, R28, 1.175494350822287508e-38, PT ;  /* 0x008000001c00780b */ /* 0x000fe20003f6e000 */
[----:B------:R-:W-:Y:S01]  /*05b0*/  @!P1 FMUL R26, R26, 16777216 ;  /* 0x4b8000001a1a9820 */ /* 0x000fe20000400000 */
[----:B------:R-:W-:Y:S02]  /*05c0*/  FSETP.GEU.AND P1, PT, R29, 1.175494350822287508e-38, PT ;  /* 0x008000001d00780b */ /* 0x000fe40003f2e000 */
[C---:B----4-:R-:W-:Y:S02]  /*05d0*/  FSETP.GT.AND P4, PT, R23.reuse, 8.50705917302346158658e+37, PT ;  /* 0x7e8000001700780b */ /* 0x050fe40003f84000 */
[----:B------:R-:W-:Y:S01]  /*05e0*/  FSETP.GEU.AND P5, PT, R23, 1.175494350822287508e-38, PT ;  /* 0x008000001700780b */ /* 0x000fe20003fae000 */
[----:B------:R-:W2:Y:S01]  /*05f0*/  MUFU.RCP R9, R8 ;  /* 0x0000000800097308 */ /* 0x000ea20000001000 */
[----:B------:R-:W-:-:S03]  /*0600*/  @P2 FMUL R28, R28, 0.25 ;  /* 0x3e8000001c1c2820 */ /* 0x000fc60000400000 */
[----:B------:R-:W-:Y:S02]  /*0610*/  @P6 FMUL R29, R29, 0.25 ;  /* 0x3e8000001d1d6820 */ /* 0x000fe40000400000 */
[----:B------:R-:W-:Y:S02]  /*0620*/  @!P3 FMUL R28, R28, 16777216 ;  /* 0x4b8000001c1cb820 */ /* 0x000fe40000400000 */
[----:B------:R-:W-:Y:S02]  /*0630*/  @!P1 FMUL R29, R29, 16777216 ;  /* 0x4b8000001d1d9820 */ /* 0x000fe40000400000 */
[----:B------:R-:W-:-:S04]  /*0640*/  @P4 FMUL R23, R23, 0.25 ;  /* 0x3e80000017174820 */ /* 0x000fc80000400000 */
[----:B------:R-:W-:Y:S01]  /*0650*/  @!P5 FMUL R23, R23, 16777216 ;  /* 0x4b8000001717d820 */ /* 0x000fe20000400000 */
[----:B------:R-:W3:Y:S01]  /*0660*/  MUFU.RCP R28, R28 ;  /* 0x0000001c001c7308 */ /* 0x000ee20000001000 */
[----:B--2---:R-:W-:Y:S01]  /*0670*/  FMUL R9, R9, R26 ;  /* 0x0000001a09097220 */ /* 0x004fe20000400000 */
[----:B------:R-:W-:-:S06]  /*0680*/  FSEL R11, R10, 1, P2 ;  /* 0x3f8000000a0b7808 */ /* 0x000fcc0001000000 */
[----:B------:R-:W2:Y:S01]  /*0690*/  MUFU.RCP R27, R23 ;  /* 0x00000017001b7308 */ /* 0x000ea20000001000 */
[C---:B------:R-:W-:Y:S02]  /*06a0*/  FSEL R26, R10.reuse, 1, P4 ;  /* 0x3f8000000a1a7808 */ /* 0x040fe40002000000 */
[----:B------:R-:W-:-:S05]  /*06b0*/  FSEL R10, R10, 1, P6 ;  /* 0x3f8000000a0a7808 */ /* 0x000fca0003000000 */
[----:B------:R-:W4:Y:S01]  /*06c0*/  MUFU.RCP R29, R29 ;  /* 0x0000001d001d7308 */ /* 0x000f220000001000 */
[----:B------:R-:W-:Y:S01]  /*06d0*/  @!P3 FMUL R11, R11, 16777216 ;  /* 0x4b8000000b0bb820 */ /* 0x000fe20000400000 */
[----:B------:R-:W-:Y:S01]  /*06e0*/  @!P5 FMUL R26, R26, 16777216 ;  /* 0x4b8000001a1ad820 */ /* 0x000fe20000400000 */
[----:B------:R-:W-:Y:S02]  /*06f0*/  @!P1 FMUL R10, R10, 16777216 ;  /* 0x4b8000000a0a9820 */ /* 0x000fe40000400000 */
[----:B---3--:R-:W-:Y:S01]  /*0700*/  FMUL R8, R28, R11 ;  /* 0x0000000b1c087220 */ /* 0x008fe20000400000 */
[----:B--2---:R-:W-:Y:S01]  /*0710*/  FMUL R27, R27, R26 ;  /* 0x0000001a1b1b7220 */ /* 0x004fe20000400000 */
[----:B----4-:R-:W-:Y:S02]  /*0720*/  FMUL R26, R29, R10 ;  /* 0x0000000a1d1a7220 */ /* 0x010fe40000400000 */
[----:B------:R-:W2:Y:S01]  /*0730*/  LDC.64 R10, c[0x0][0x228] ;  /* 0x00008a00ff0a7b82 */ /* 0x000ea20000000a00 */
[C---:B------:R-:W-:Y:S01]  /*0740*/  FMUL R18, R27.reuse, R18 ;  /* 0x000000121b127220 */ /* 0x040fe20000400000 */
[C---:B------:R-:W-:Y:S01]  /*0750*/  FMUL R19, R26.reuse, R19 ;  /* 0x000000131a137220 */ /* 0x040fe20000400000 */
[C---:B------:R-:W-:Y:S01]  /*0760*/  FMUL R23, R26.reuse, R15 ;  /* 0x0000000f1a177220 */ /* 0x040fe20000400000 */
[C---:B------:R-:W-:Y:S01]  /*0770*/  FMUL R22, R26.reuse, R22 ;  /* 0x000000161a167220 */ /* 0x040fe20000400000 */
[----:B------:R-:W-:Y:S01]  /*0780*/  FMUL R7, R26, R7 ;  /* 0x000000071a077220 */ /* 0x000fe20000400000 */
[C---:B------:R-:W-:Y:S01]  /*0790*/  FMUL R26, R27.reuse, R14 ;  /* 0x0000000e1b1a7220 */ /* 0x040fe20000400000 */
[C---:B------:R-:W-:Y:S01]  /*07a0*/  FMUL R21, R27.reuse, R21 ;  /* 0x000000151b157220 */ /* 0x040fe20000400000 */
[----:B------:R-:W-:Y:S01]  /*07b0*/  FMUL R6, R27, R6 ;  /* 0x000000061b067220 */ /* 0x000fe20000400000 */
        /* <DEDUP_REMOVED lines=8> */
[----:B------:R-:W-:Y:S01]  /*0840*/  CS2R R8, SRZ ;  /* 0x0000000000087805 */ /* 0x000fe2000001ff00 */
[----:B--2---:R-:W-:Y:S01]  /*0850*/  IMAD.WIDE R12, R24, 0x4, R10 ;  /* 0x00000004180c7825 */ /* 0x004fe200078e020a */
[----:B------:R-:W-:-:S02]  /*0860*/  CS2R R10, SRZ ;  /* 0x00000000000a7805 */ /* 0x000fc4000001ff00 */
[----:B------:R-:W-:Y:S01]  /*0870*/  CS2R R14, SRZ ;  /* 0x00000000000e7805 */ /* 0x000fe2000001ff00 */
[----:B-1----:R-:W-:-:S03]  /*0880*/  IMAD.WIDE R30, R24, 0x4, R30 ;  /* 0x00000004181e7825 */ /* 0x002fc600078e021e */
[----:B------:R1:W2:Y:S02]  /*0890*/  @!P0 LDG.E.EL.128 R8, desc[UR6][R12.64] ;  /* 0x000000060c088981 */ /* 0x0002a4000c2e1d00 */
[----:B-1----:R-:W-:-:S06]  /*08a0*/  CS2R R12, SRZ ;  /* 0x00000000000c7805 */ /* 0x002fcc000001ff00 */
[----:B------:R-:W2:Y:S01]  /*08b0*/  @!P0 LDG.E.EL.128 R12, desc[UR6][R30.64] ;  /* 0x000000061e0c8981 */ /* 0x000ea2000c2e1d00 */
[----:B------:R-:W1:Y:S01]  /*08c0*/  S2UR UR5, SR_CgaCtaId ;  /* 0x00000000000579c3 */ /* 0x000e620000008800 */
[----:B------:R-:W-:Y:S02]  /*08d0*/  UMOV UR4, 0x400 ;  /* 0x0000040000047882 */ /* 0x000fe40000000000 */
[----:B-1----:R-:W-:Y:S01]  /*08e0*/  UPRMT UR4, UR5, 0x654, UR4 ;  /* 0x0000065405047896 */ /* 0x002fe20008000004 */
[-CC-:B--2---:R-:W-:Y:S01]  /*08f0*/  FFMA R4, R4, R8.reuse, R12.reuse ;  /* 0x0000000804047223 */ /* 0x184fe2000000000c */
[-CC-:B------:R-:W-:Y:S01]  /*0900*/  FFMA R25, R25, R8.reuse, R12.reuse ;  /* 0x0000000819197223 */ /* 0x180fe2000000000c */
[-CC-:B------:R-:W-:Y:S01]  /*0910*/  FFMA R28, R28, R8.reuse, R12.reuse ;  /* 0x000000081c1c7223 */ /* 0x180fe2000000000c */
[----:B------:R-:W-:Y:S02]  /*0920*/  FFMA R16, R16, R8, R12 ;  /* 0x0000000810107223 */ /* 0x000fe4000000000c */
[----:B------:R-:W1:Y:S01]  /*0930*/  S2R R8, SR_TID.X ;  /* 0x0000000000087919 */ /* 0x000e620000002100 */
[-CC-:B------:R-:W-:Y:S01]  /*0940*/  FFMA R5, R5, R9.reuse, R13.reuse ;  /* 0x0000000905057223 */ /* 0x180fe2000000000d */
[-CC-:B------:R-:W-:Y:S01]  /*0950*/  FFMA R20, R20, R9.reuse, R13.reuse ;  /* 0x0000000914147223 */ /* 0x180fe2000000000d */
[-CC-:B------:R-:W-:Y:S01]  /*0960*/  FFMA R27, R27, R9.reuse, R13.reuse ;  /* 0x000000091b1b7223 */ /* 0x180fe2000000000d */
[----:B------:R-:W-:Y:S01]  /*0970*/  FFMA R17, R17, R9, R13 ;  /* 0x0000000911117223 */ /* 0x000fe2000000000d */
        /* <DEDUP_REMOVED lines=8> */
[----:B------:R-:W-:-:S02]  /*0a00*/  FSETP.GEU.AND P2, PT, R4, RZ, PT ;  /* 0x000000ff0400720b */ /* 0x000fc40003f4e000 */
[----:B------:R-:W-:Y:S01]  /*0a10*/  FSETP.GEU.AND P0, PT, R5, RZ, PT ;  /* 0x000000ff0500720b */ /* 0x000fe20003f0e000 */
[----:B-1----:R-:W-:Y:S01]  /*0a20*/  IMAD.SHL.U32 R9, R8, 0x100, RZ ;  /* 0x0000010008097824 */ /* 0x002fe200078e00ff */
[----:B------:R-:W-:-:S04]  /*0a30*/  SHF.R.U32.HI R10, RZ, 0x4, R8 ;  /* 0x00000004ff0a7819 */ /* 0x000fc80000011608 */
[----:B------:R-:W-:Y:S02]  /*0a40*/  LOP3.LUT R9, R9, 0xf00, RZ, 0xc0, !PT ;  /* 0x00000f0009097812 */ /* 0x000fe400078ec0ff */
[----:B------:R-:W-:Y:S02]  /*0a50*/  SGXT.U32 R10, R10, 0x4 ;  /* 0x000000040a0a781a */ /* 0x000fe40000000000 */
[C---:B------:R-:W-:Y:S02]  /*0a60*/  LOP3.LUT R12, R9.reuse, 0x80, RZ, 0xfc, !PT ;  /* 0x00000080090c7812 */ /* 0x040fe400078efcff */
[C---:B------:R-:W-:Y:S02]  /*0a70*/  LOP3.LUT R10, R9.reuse, R10, RZ, 0xfc, !PT ;  /* 0x0000000a090a7212 */ /* 0x040fe400078efcff */
[C---:B------:R-:W-:Y:S02]  /*0a80*/  LOP3.LUT R11, R9.reuse, 0x40, RZ, 0xfc, !PT ;  /* 0x00000040090b7812 */ /* 0x040fe400078efcff */
[----:B------:R-:W-:-:S02]  /*0a90*/  LOP3.LUT R14, R9, 0xc0, RZ, 0xfc, !PT ;  /* 0x000000c0090e7812 */ /* 0x000fc400078efcff */
[----:B------:R-:W-:Y:S02]  /*0aa0*/  LEA.HI R9, R9, UR4, RZ, 0x1c ;  /* 0x0000000409097c11 */ /* 0x000fe4000f8fe0ff */
[----:B------:R-:W-:-:S03]  /*0ab0*/  LEA.HI R13, R12, UR4, RZ, 0x1c ;  /* 0x000000040c0d7c11 */ /* 0x000fc6000f8fe0ff */
[C---:B------:R-:W-:Y:S02]  /*0ac0*/  IMAD R12, R10.reuse, 0x4, R9 ;  /* 0x000000040a0c7824 */ /* 0x040fe400078e0209 */
[----:B------:R-:W-:Y:S01]  /*0ad0*/  IMAD R9, R10, 0x4, R13 ;  /* 0x000000040a097824 */ /* 0x000fe200078e020d */
[----:B------:R-:W-:Y:S02]  /*0ae0*/  FSEL R13, R4, RZ, P2 ;  /* 0x000000ff040d7208 */ /* 0x000fe40001000000 */
[C---:B------:R-:W-:Y:S02]  /*0af0*/  FSETP.GEU.AND P1, PT, R6.reuse, RZ, PT ;  /* 0x000000ff0600720b */ /* 0x040fe40003f2e000 */
[----:B------:R-:W-:Y:S02]  /*0b00*/  FSEL R4, R5, RZ, P0 ;  /* 0x000000ff05047208 */ /* 0x000fe40000000000 */
[----:B------:R-:W-:Y:S02]  /*0b10*/  FSETP.GEU.AND P0, PT, R7, RZ, PT ;  /* 0x000000ff0700720b */ /* 0x000fe40003f0e000 */
[----:B------:R-:W-:-:S02]  /*0b20*/  FSEL R6, R6, RZ, P1 ;  /* 0x000000ff06067208 */ /* 0x000fc40000800000 */
[----:B------:R-:W-:Y:S02]  /*0b30*/  FSETP.GEU.AND P1, PT, R25, RZ, PT ;  /* 0x000000ff1900720b */ /* 0x000fe40003f2e000 */
[----:B------:R-:W-:Y:S02]  /*0b40*/  FSEL R7, R7, RZ, P0 ;  /* 0x000000ff07077208 */ /* 0x000fe40000000000 */
[----:B------:R-:W-:Y:S02]  /*0b50*/  FSETP.GEU.AND P0, PT, R21, RZ, PT ;  /* 0x000000ff1500720b */ /* 0x000fe40003f0e000 */
[----:B------:R-:W-:Y:S02]  /*0b60*/  LEA.HI R11, R11, UR4, RZ, 0x1c ;  /* 0x000000040b0b7c11 */ /* 0x000fe4000f8fe0ff */
[----:B------:R-:W-:Y:S02]  /*0b70*/  LEA.HI R15, R14, UR4, RZ, 0x1c ;  /* 0x000000040e0f7c11 */ /* 0x000fe4000f8fe0ff */
[----:B------:R-:W-:-:S02]  /*0b80*/  FSEL R25, R25, RZ, P1 ;  /* 0x000000ff19197208 */ /* 0x000fc40000800000 */
[----:B------:R-:W-:Y:S02]  /*0b90*/  FSETP.GEU.AND P1, PT, R22, RZ, PT ;  /* 0x000000ff1600720b */ /* 0x000fe40003f2e000 */
[----:B------:R-:W-:Y:S02]  /*0ba0*/  FSEL R14, R21, RZ, P0 ;  /* 0x000000ff150e7208 */ /* 0x000fe40000000000 */
[----:B------:R-:W-:Y:S01]  /*0bb0*/  FSETP.GEU.AND P0, PT, R28, RZ, PT ;  /* 0x000000ff1c00720b */ /* 0x000fe20003f0e000 */
[----:B------:R1:W-:Y:S01]  /*0bc0*/  STS [R12], R13 ;  /* 0x0000000d0c007388 */ /* 0x0003e20000000800 */
[----:B------:R-:W-:Y:S02]  /*0bd0*/  LEA R11, R10, R11, 0x2 ;  /* 0x0000000b0a0b7211 */ /* 0x000fe400078e10ff */
[----:B------:R-:W-:Y:S02]  /*0be0*/  FSEL R5, R22, RZ, P1 ;  /* 0x000000ff16057208 */ /* 0x000fe40000800000 */
[----:B------:R-:W-:-:S02]  /*0bf0*/  FSETP.GEU.AND P1, PT, R27, RZ, PT ;  /* 0x000000ff1b00720b */ /* 0x000fc40003f2e000 */
[----:B------:R-:W-:Y:S02]  /*0c00*/  FSETP.GEU.AND P2, PT, R20, RZ, PT ;  /* 0x000000ff1400720b */ /* 0x000fe40003f4e000 */
[----:B-1----:R-:W-:Y:S02]  /*0c10*/  FSEL R13, R28, RZ, P0 ;  /* 0x000000ff1c0d7208 */ /* 0x002fe40000000000 */
[C---:B------:R-:W-:Y:S01]  /*0c20*/  FSETP.GEU.AND P0, PT, R23.reuse, RZ, PT ;  /* 0x000000ff1700720b */ /* 0x040fe20003f0e000 */
[----:B------:R-:W-:Y:S01]  /*0c30*/  IMAD R10, R10, 0x4, R15 ;  /* 0x000000040a0a7824 */ /* 0x000fe200078e020f */
[----:B------:R1:W-:Y:S01]  /*0c40*/  STS [R11+0x100], R4 ;  /* 0x000100040b007388 */ /* 0x0003e20000000800 */
[----:B------:R-:W-:Y:S02]  /*0c50*/  FSEL R20, R20, RZ, P2 ;  /* 0x000000ff14147208 */ /* 0x000fe40001000000 */
[----:B------:R-:W-:Y:S01]  /*0c60*/  FSEL R23, R23, RZ, P0 ;  /* 0x000000ff17177208 */ /* 0x000fe20000000000 */
[----:B------:R2:W-:Y:S01]  /*0c70*/  STS [R9+0x200], R6 ;  /* 0x0002000609007388 */ /* 0x0005e20000000800 */
[----:B------:R-:W-:-:S02]  /*0c80*/  FSETP.GEU.AND P2, PT, R26, RZ, PT ;  /* 0x000000ff1a00720b */ /* 0x000fc40003f4e000 */
[----:B------:R-:W-:Y:S02]  /*0c90*/  FSETP.GEU.AND P0, PT, R17, RZ, PT ;  /* 0x000000ff1100720b */ /* 0x000fe40003f0e000 */
[----:B-1----:R-:W-:Y:S02]  /*0ca0*/  FSEL R4, R27, RZ, P1 ;  /* 0x000000ff1b047208 */ /* 0x002fe40000800000 */
[----:B------:R-:W-:Y:S01]  /*0cb0*/  FSETP.GEU.AND P1, PT, R16, RZ, PT ;  /* 0x000000ff1000720b */ /* 0x000fe20003f2e000 */
[----:B------:R1:W-:Y:S01]  /*0cc0*/  STS [R10+0x300], R7 ;  /* 0x000300070a007388 */ /* 0x0003e20000000800 */
[----:B------:R-:W-:Y:S02]  /*0cd0*/  FSEL R26, R26, RZ, P2 ;  /* 0x000000ff1a1a7208 */ /* 0x000fe40001000000 */
[----:B--2---:R-:W-:Y:S01]  /*0ce0*/  FSEL R6, R17, RZ, P0 ;  /* 0x000000ff11067208 */ /* 0x004fe20000000000 */
[----:B------:R-:W-:Y:S01]  /*0cf0*/  STS [R12+0x40], R25 ;  /* 0x000040190c007388 */ /* 0x000fe20000000800 */
[----:B------:R-:W-:-:S03]  /*0d00*/  FSETP.GEU.AND P0, PT, R19, RZ, PT ;  /* 0x000000ff1300720b */ /* 0x000fc60003f0e000 */
[----:B------:R-:W-:Y:S01]  /*0d10*/  STS [R11+0x140], R20 ;  /* 0x000140140b007388 */ /* 0x000fe20000000800 */
[----:B-1----:R-:W-:Y:S02]  /*0d20*/  FSEL R7, R16, RZ, P1 ;  /* 0x000000ff10077208 */ /* 0x002fe40000800000 */
[----:B------:R-:W-:Y:S01]  /*0d30*/  FSETP.GEU.AND P1, PT, R18, RZ, PT ;  /* 0x000000ff1200720b */ /* 0x000fe20003f2e000 */
[----:B------:R-:W-:Y:S01]  /*0d40*/  STS [R9+0x240], R14 ;  /* 0x0002400e09007388 */ /* 0x000fe20000000800 */
[----:B------:R-:W-:-:S03]  /*0d50*/  IMAD.SHL.U32 R16, R8, 0x4, RZ ;  /* 0x0000000408107824 */ /* 0x000fc600078e00ff */
[----:B------:R1:W-:Y:S01]  /*0d60*/  STS [R10+0x340], R5 ;  /* 0x000340050a007388 */ /* 0x0003e20000000800 */
[----:B------:R-:W-:-:S03]  /*0d70*/  FSEL R18, R18, RZ, P1 ;  /* 0x000000ff12127208 */ /* 0x000fc60000800000 */
[----:B------:R-:W-:Y:S04]  /*0d80*/  STS [R12+0x80], R13 ;  /* 0x0000800d0c007388 */ /* 0x000fe80000000800 */
[----:B------:R2:W-:Y:S01]  /*0d90*/  STS [R11+0x180], R4 ;  /* 0x000180040b007388 */ /* 0x0005e20000000800 */
[----:B-1----:R-:W-:-:S03]  /*0da0*/  FSEL R5, R19, RZ, P0 ;  /* 0x000000ff13057208 */ /* 0x002fc60000000000 */
[----:B------:R-:W-:Y:S04]  /*0db0*/  STS [R9+0x280], R26 ;  /* 0x0002801a09007388 */ /* 0x000fe80000000800 */
[----:B------:R-:W-:Y:S01]  /*0dc0*/  STS [R10+0x380], R23 ;  /* 0x000380170a007388 */ /* 0x000fe20000000800 */
[----:B------:R-:W-:-:S03]  /*0dd0*/  LOP3.LUT R16, R16, 0x3fc, RZ, 0xc0, !PT ;  /* 0x000003fc10107812 */ /* 0x000fc600078ec0ff */
[----:B------:R1:W-:Y:S04]  /*0de0*/  STS [R12+0xc0], R7 ;  /* 0x0000c0070c007388 */ /* 0x0003e80000000800 */
[----:B------:R-:W-:Y:S04]  /*0df0*/  STS [R11+0x1c0], R6 ;  /* 0x0001c0060b007388 */ /* 0x000fe80000000800 */
[----:B------:R3:W-:Y:S04]  /*0e00*/  STS [R9+0x2c0], R18 ;  /* 0x0002c01209007388 */ /* 0x0007e80000000800 */
[----:B------:R-:W-:Y:S01]  /*0e10*/  STS [R10+0x3c0], R5 ;  /* 0x0003c0050a007388 */ /* 0x000fe20000000800 */
[----:B--2---:R-:W-:-:S02]  /*0e20*/  LOP3.LUT R4, R16, 0x400, RZ, 0xfc, !PT ;  /* 0x0000040010047812 */ /* 0x004fc400078efcff */
[----:B------:R-:W-:Y:S02]  /*0e30*/  LOP3.LUT R13, R16, 0x800, RZ, 0xfc, !PT ;  /* 0x00000800100d7812 */ /* 0x000fe400078efcff */
[----:B------:R-:W-:Y:S02]  /*0e40*/  SHF.R.U32.HI R8, RZ, 0x2, R8 ;  /* 0x00000002ff087819 */ /* 0x000fe40000011608 */
[----:B------:R-:W-:Y:S02]  /*0e50*/  SHF.R.U32.HI R4, RZ, 0x4, R4 ;  /* 0x00000004ff047819 */ /* 0x000fe40000011604 */
[----:B------:R-:W-:Y:S02]  /*0e60*/  SHF.R.U32.HI R13, RZ, 0x4, R13 ;  /* 0x00000004ff0d7819 */ /* 0x000fe4000001160d */
[----:B------:R-:W-:Y:S02]  /*0e70*/  LOP3.LUT R8, R8, 0x3c, RZ, 0xc0, !PT ;  /* 0x0000003c08087812 */ /* 0x000fe400078ec0ff */
[----:B------:R-:W-:-:S02]  /*0e80*/  LOP3.LUT R4, R4, 0x7c, RZ, 0xc0, !PT ;  /* 0x0000007c04047812 */ /* 0x000fc400078ec0ff */
[----:B------:R-:W-:Y:S01]  /*0e90*/  LOP3.LUT R13, R13, 0xbc, RZ, 0xc0, !PT ;  /* 0x000000bc0d0d7812 */ /* 0x000fe200078ec0ff */
[----:B-1----:R-:W-:Y:S02]  /*0ea0*/  VIADD R7, R8, UR4 ;  /* 0x0000000408077c36 */ /* 0x002fe40008000000 */
[----:B---3--:R-:W-:Y:S01]  /*0eb0*/  VIADD R9, R4, UR4 ;  /* 0x0000000404097c36 */ /* 0x008fe20008000000 */
[----:B------:R-:W-:Y:S01]  /*0ec0*/  IADD3 R13, R13, UR4, RZ ;  /* 0x000000040d0d7c10 */ /* 0x000fe2000fffe0ff */
[C---:B------:R-:W-:Y:S01]  /*0ed0*/  IMAD R17, R16.reuse, 0x4, R7 ;  /* 0x0000000410117824 */ /* 0x040fe200078e0207 */
[----:B------:R-:W-:Y:S01]  /*0ee0*/  BAR.SYNC.DEFER_BLOCKING 0x0 ;  /* 0x0000000000007b1d */ /* 0x000fe20000010000 */
[C---:B------:R-:W-:Y:S02]  /*0ef0*/  IMAD R24, R16.reuse, 0x4, R9 ;  /* 0x0000000410187824 */ /* 0x040fe400078e0209 */
[----:B------:R-:W-:Y:S01]  /*0f00*/  IMAD R27, R16, 0x4, R13 ;  /* 0x00000004101b7824 */ /* 0x000fe200078e020d */
[----:B------:R-:W-:-:S02]  /*0f10*/  LOP3.LUT R19, R2, 0x20, R3, 0xfe, !PT ;  /* 0x0000002002137812 */ /* 0x000fc400078efe03 */
[----:B------:R-:W-:Y:S02]  /*0f20*/  LOP3.LUT R20, R2, 0x10, R3, 0xfe, !PT ;  /* 0x0000001002147812 */ /* 0x000fe400078efe03 */
[----:B------:R-:W-:Y:S01]  /*0f30*/  LOP3.LUT R18, R2, R3, RZ, 0xfc, !PT ;  /* 0x0000000302127212 */ /* 0x000fe200078efcff */
[----:B------:R-:W-:-:S04]  /*0f40*/  IMAD.HI R22, R19, 0x2aaaaaab, RZ ;  /* 0x2aaaaaab13167827 */ /* 0x000fc800078e02ff */
[----:B------:R-:W-:Y:S01]  /*0f50*/  IMAD.HI R21, R20, 0x2aaaaaab, RZ ;  /* 0x2aaaaaab14157827 */ /* 0x000fe200078e02ff */
[----:B------:R-:W-:Y:S04]  /*0f60*/  LDS R4, [R17] ;  /* 0x0000000011047984 */ /* 0x000fe80000000800 */
[----:B------:R-:W-:Y:S04]  /*0f70*/  LDS R5, [R17+0x4] ;  /* 0x0000040011057984 */ /* 0x000fe80000000800 */
[----:B------:R-:W-:Y:S04]  /*0f80*/  LDS R6, [R17+0x8] ;  /* 0x0000080011067984 */ /* 0x000fe80000000800 */
[----:B------:R1:W2:Y:S04]  /*0f90*/  LDS R7, [R17+0xc] ;  /* 0x00000c0011077984 */ /* 0x0002a80000000800 */
[----:B------:R-:W-:Y:S04]  /*0fa0*/  LDS R8, [R24+0x1000] ;  /* 0x0010000018087984 */ /* 0x000fe80000000800 */
[----:B------:R-:W-:Y:S04]  /*0fb0*/  LDS R9, [R24+0x1004] ;  /* 0x0010040018097984 */ /* 0x000fe80000000800 */
[----:B------:R-:W-:Y:S04]  /*0fc0*/  LDS R10, [R24+0x1008] ;  /* 0x00100800180a7984 */ /* 0x000fe80000000800 */
[----:B------:R3:W4:Y:S04]  /*0fd0*/  LDS R11, [R24+0x100c] ;  /* 0x00100c00180b7984 */ /* 0x0007280000000800 */
[----:B------:R-:W-:Y:S04]  /*0fe0*/  LDS R12, [R27+0x2000] ;  /* 0x002000001b0c7984 */ /* 0x000fe80000000800 */
[----:B------:R-:W-:Y:S04]  /*0ff0*/  LDS R13, [R27+0x2004] ;  /* 0x002004001b0d7984 */ /* 0x000fe80000000800 */
[----:B------:R-:W-:Y:S04]  /*1000*/  LDS R14, [R27+0x2008] ;  /* 0x002008001b0e7984 */ /* 0x000fe80000000800 */
[----:B------:R5:W2:Y:S01]  /*1010*/  LDS R15, [R27+0x200c] ;  /* 0x00200c001b0f7984 */ /* 0x000aa20000000800 */
[----:B------:R-:W-:Y:S01]  /*1020*/  IMAD.HI R25, R18, 0x2aaaaaab, RZ ;  /* 0x2aaaaaab12197827 */ /* 0x000fe200078e02ff */
[----:B-1----:R-:W-:-:S02]  /*1030*/  LOP3.LUT R17, R2, 0x30, R3, 0xfe, !PT ;  /* 0x0000003002117812 */ /* 0x002fc400078efe03 */
[----:B------:R-:W1:Y:S01]  /*1040*/  LDC.64 R2, c[0x0][0x238] ;  /* 0x00008e00ff027b82 */ /* 0x000e620000000a00 */
[----:B------:R-:W-:Y:S02]  /*1050*/  SHF.R.U32.HI R23, RZ, 0x1f, R22 ;  /* 0x0000001fff177819 */ /* 0x000fe40000011616 */
[----:B---3--:R-:W-:Y:S02]  /*1060*/  SHF.R.U32.HI R24, RZ, 0x1f, R21 ;  /* 0x0000001fff187819 */ /* 0x008fe40000011615 */
[----:B------:R-:W-:Y:S02]  /*1070*/  SHF.R.U32.HI R26, RZ, 0x1f, R25 ;  /* 0x0000001fff1a7819 */ /* 0x000fe40000011619 */
[----:B------:R-:W-:Y:S02]  /*1080*/  LEA.HI.SX32 R22, R22, R23, 0x1b ;  /* 0x0000001716167211 */ /* 0x000fe400078fdaff */
[----:B------:R-:W-:Y:S02]  /*1090*/  LEA.HI.SX32 R21, R21, R24, 0x1b ;  /* 0x0000001815157211 */ /* 0x000fe400078fdaff */
[----:B------:R-:W-:-:S02]  /*10a0*/  LEA.HI.SX32 R23, R25, R26, 0x1b ;  /* 0x0000001a19177211 */ /* 0x000fc400078fdaff */
[----:B------:R-:W-:Y:S01]  /*10b0*/  ISETP.GE.AND P0, PT, R0, 0x40, PT ;  /* 0x000000400000780c */ /* 0x000fe20003f06270 */
[----:B------:R-:W-:Y:S02]  /*10c0*/  IMAD R25, R21, -0xc0, R20 ;  /* 0xffffff4015197824 */ /* 0x000fe400078e0214 */
[----:B-----5:R-:W-:Y:S01]  /*10d0*/  IMAD R27, R23, -0xc0, R18 ;  /* 0xffffff40171b7824 */ /* 0x020fe200078e0212 */
[----:B------:R-:W-:Y:S01]  /*10e0*/  ISETP.LT.AND P1, PT, R19, 0x300, !P0 ;  /* 0x000003001300780c */ /* 0x000fe20004721270 */
[----:B------:R-:W-:Y:S01]  /*10f0*/  IMAD R19, R22, -0xc0, R19 ;  /* 0xffffff4016137824 */ /* 0x000fe200078e0213 */
[----:B------:R-:W-:Y:S01]  /*1100*/  ISETP.LT.AND P3, PT, R18, 0x300, !P0 ;  /* 0x000003001200780c */ /* 0x000fe20004761270 */
[--C-:B------:R-:W-:Y:S01]  /*1110*/  IMAD R18, R27, 0x40, R0.reuse ;  /* 0x000000401b127824 */ /* 0x100fe200078e0200 */
[----:B------:R-:W-:Y:S02]  /*1120*/  ISETP.LT.AND P2, PT, R20, 0x300, !P0 ;  /* 0x000003001400780c */ /* 0x000fe40004741270 */
[----:B------:R-:W-:Y:S01]  /*1130*/  LEA R20, R25, R0, 0x6 ;  /* 0x0000000019147211 */ /* 0x000fe200078e30ff */
[----:B------:R-:W-:Y:S01]  /*1140*/  IMAD R19, R19, 0x40, R0 ;  /* 0x0000004013137824 */ /* 0x000fe200078e0200 */
[----:B------:R-:W-:Y:S01]  /*1150*/  LOP3.LUT R24, R16, 0xc00, RZ, 0xfc, !PT ;  /* 0x00000c0010187812 */ /* 0x000fe200078efcff */
[----:B------:R-:W-:Y:S01]  /*1160*/  IMAD R23, R23, 0x20000, R18 ;  /* 0x0002000017177824 */ /* 0x000fe200078e0212 */
[----:B------:R-:W-:Y:S01]  /*1170*/  ISETP.LT.AND P0, PT, R17, 0x300, !P0 ;  /* 0x000003001100780c */ /* 0x000fe20004701270 */
[----:B------:R-:W-:Y:S01]  /*1180*/  IMAD R21, R21, 0x20000, R20 ;  /* 0x0002000015157824 */ /* 0x000fe200078e0214 */
[----:B------:R-:W-:Y:S01]  /*1190*/  SHF.R.U32.HI R24, RZ, 0x4, R24 ;  /* 0x00000004ff187819 */ /* 0x000fe20000011618 */
[----:B------:R-:W-:-:S02]  /*11a0*/  IMAD R25, R22, 0x20000, R19 ;  /* 0x0002000016197824 */ /* 0x000fc400078e0213 */
[----:B-1----:R-:W-:Y:S01]  /*11b0*/  IMAD.WIDE R18, R23, 0x4, R2 ;  /* 0x0000000417127825 */ /* 0x002fe200078e0202 */
[----:B------:R-:W-:-:S03]  /*11c0*/  LOP3.LUT R24, R24, 0xfc, RZ, 0xc0, !PT ;  /* 0x000000fc18187812 */ /* 0x000fc600078ec0ff */
[----:B------:R-:W-:Y:S01]  /*11d0*/  IMAD.WIDE R20, R21, 0x4, R2 ;  /* 0x0000000415147825 */ /* 0x000fe200078e0202 */
[----:B------:R-:W-:-:S03]  /*11e0*/  IADD3 R27, R24, UR4, RZ ;  /* 0x00000004181b7c10 */ /* 0x000fc6000fffe0ff */
[----:B------:R-:W-:Y:S01]  /*11f0*/  IMAD.WIDE R22, R25, 0x4, R2 ;  /* 0x0000000419167825 */ /* 0x000fe200078e0202 */
[----:B--2---:R1:W-:Y:S04]  /*1200*/  @P3 STG.E.128 desc[UR6][R18.64], R4 ;  /* 0x0000000412003986 */ /* 0x0043e8000c101d06 */
[----:B----4-:R1:W-:Y:S01]  /*1210*/  @P2 STG.E.128 desc[UR6][R20.64], R8 ;  /* 0x0000000814002986 */ /* 0x0103e2000c101d06 */
[----:B------:R-:W-:-:S03]  /*1220*/  IMAD R27, R16, 0x4, R27 ;  /* 0x00000004101b7824 */ /* 0x000fc600078e021b */
[----:B0-----:R1:W-:Y:S01]  /*1230*/  @P1 STG.E.128 desc[UR6][R22.64], R12 ;  /* 0x0000000c16001986 */ /* 0x0013e2000c101d06 */
[----:B------:R-:W-:Y:S05]  /*1240*/  @!P0 EXIT ;  /* 0x000000000000894d */ /* 0x000fea0003800000 */
[----:B-1----:R-:W-:Y:S01]  /*1250*/  LDS R4, [R27+0x3000] ;  /* 0x003000001b047984 */ /* 0x002fe20000000800 */
[----:B------:R-:W-:-:S03]  /*1260*/  IMAD.HI R8, R17, 0x2aaaaaab, RZ ;  /* 0x2aaaaaab11087827 */ /* 0x000fc600078e02ff */
[----:B------:R-:W-:Y:S02]  /*1270*/  LDS R5, [R27+0x3004] ;  /* 0x003004001b057984 */ /* 0x000fe40000000800 */
[----:B------:R-:W-:Y:S02]  /*1280*/  SHF.R.U32.HI R9, RZ, 0x1f, R8 ;  /* 0x0000001fff097819 */ /* 0x000fe40000011608 */
[----:B------:R-:W-:Y:S02]  /*1290*/  LDS R6, [R27+0x3008] ;  /* 0x003008001b067984 */ /* 0x000fe40000000800 */
[----:B------:R-:W-:Y:S02]  /*12a0*/  LEA.HI.SX32 R8, R8, R9, 0x1b ;  /* 0x0000000908087211 */ /* 0x000fe400078fdaff */
[----:B------:R-:W0:Y:S03]  /*12b0*/  LDS R7, [R27+0x300c] ;  /* 0x00300c001b077984 */ /* 0x000e260000000800 */
[----:B------:R-:W-:-:S04]  /*12c0*/  IMAD R17, R8, -0xc0, R17 ;  /* 0xffffff4008117824 */ /* 0x000fc800078e0211 */
[----:B------:R-:W-:-:S04]  /*12d0*/  IMAD R17, R17, 0x40, R0 ;  /* 0x0000004011117824 */ /* 0x000fc800078e0200 */
[----:B------:R-:W-:-:S04]  /*12e0*/  IMAD R17, R8, 0x20000, R17 ;  /* 0x0002000008117824 */ /* 0x000fc800078e0211 */
[----:B------:R-:W-:-:S05]  /*12f0*/  IMAD.WIDE R2, R17, 0x4, R2 ;  /* 0x0000000411027825 */ /* 0x000fca00078e0202 */
[----:B0-----:R-:W-:Y:S01]  /*1300*/  STG.E.128 desc[UR6][R2.64], R4 ;  /* 0x0000000402007986 */ /* 0x001fe2000c101d06 */
[----:B------:R-:W-:Y:S05]  /*1310*/  EXIT ;  /* 0x000000000000794d */ /* 0x000fea0003800000 */
.L_x_0:
[----:B------:R-:W-:-:S00]  /*1320*/  BRA `(.L_x_0) ;  /* 0xfffffffc00fc7947 */ /* 0x000fc0000383ffff */
[----:B------:R-:W-:-:S00]  /*1330*/  NOP ;  /* 0x0000000000007918 */ /* 0x000fc00000000000 */
        /* <DEDUP_REMOVED lines=12> */
.L_x_1:


//--------------------- .nv.global.init           --------------------------
	.section	.nv.global.init,"aw",@progbits
.nv.global.init:
	.type		_$_str,@object
	.size		_$_str,(_$_str_$_2 - _$_str)
_$_str:
        /*0000*/ 	.byte	0x5f, 0x5f, 0x43, 0x55, 0x44, 0x41, 0x5f, 0x46, 0x54, 0x5a, 0x00
	.type		_$_str_$_2,@object
	.size		_$_str_$_2,(.L_1 - _$_str_$_2)
_$_str_$_2:
        /*000b*/ 	.byte	0x5f, 0x5f, 0x43, 0x55, 0x44, 0x41, 0x5f, 0x50, 0x52, 0x45, 0x43, 0x5f, 0x53, 0x51, 0x52, 0x54
        /*001b*/ 	.byte	0x00
.L_1:


//--------------------- .nv.shared.triton_poi_fused__native_batch_norm_legit_no_training_relu_51 --------------------------
	.section	.nv.shared.triton_poi_fused__native_batch_norm_legit_no_training_relu_51,"aw",@nobits
	.sectionflags	@""
	.align	16
	.zero		1024


//--------------------- .nv.constant0.triton_poi_fused__native_batch_norm_legit_no_training_relu_51 --------------------------
	.section	.nv.constant0.triton_poi_fused__native_batch_norm_legit_no_training_relu_51,"a",@progbits
	.sectionflags	@""
	.align	4
.nv.constant0.triton_poi_fused__native_batch_norm_legit_no_training_relu_51:
	.zero		584
